//
// Generated by NVIDIA NVVM Compiler
//
// Compiler Build ID: CL-36424714
// Cuda compilation tools, release 13.0, V13.0.88
// Based on NVVM 20.0.0
//

.version 9.0
.target sm_100
.address_size 64

	// .globl	_Z12BFS_paralleliP4PairPiS0_S1_PfiiS1_

.visible .entry _Z12BFS_paralleliP4PairPiS0_S1_PfiiS1_(
	.param .u32 _Z12BFS_paralleliP4PairPiS0_S1_PfiiS1__param_0,
	.param .u64 .ptr .align 1 _Z12BFS_paralleliP4PairPiS0_S1_PfiiS1__param_1,
	.param .u64 .ptr .align 1 _Z12BFS_paralleliP4PairPiS0_S1_PfiiS1__param_2,
	.param .u64 .ptr .align 1 _Z12BFS_paralleliP4PairPiS0_S1_PfiiS1__param_3,
	.param .u64 .ptr .align 1 _Z12BFS_paralleliP4PairPiS0_S1_PfiiS1__param_4,
	.param .u64 .ptr .align 1 _Z12BFS_paralleliP4PairPiS0_S1_PfiiS1__param_5,
	.param .u32 _Z12BFS_paralleliP4PairPiS0_S1_PfiiS1__param_6,
	.param .u32 _Z12BFS_paralleliP4PairPiS0_S1_PfiiS1__param_7,
	.param .u64 .ptr .align 1 _Z12BFS_paralleliP4PairPiS0_S1_PfiiS1__param_8
)
{
	.reg .pred 	%p<33>;
	.reg .b32 	%r<40>;
	.reg .b32 	%f<7>;
	.reg .b64 	%rd<38>;

	ld.param.u32 	%r15, [_Z12BFS_paralleliP4PairPiS0_S1_PfiiS1__param_0];
	ld.param.u64 	%rd12, [_Z12BFS_paralleliP4PairPiS0_S1_PfiiS1__param_1];
	ld.param.u64 	%rd15, [_Z12BFS_paralleliP4PairPiS0_S1_PfiiS1__param_2];
	ld.param.u64 	%rd13, [_Z12BFS_paralleliP4PairPiS0_S1_PfiiS1__param_3];
	ld.param.u64 	%rd16, [_Z12BFS_paralleliP4PairPiS0_S1_PfiiS1__param_4];
	ld.param.u64 	%rd17, [_Z12BFS_paralleliP4PairPiS0_S1_PfiiS1__param_5];
	ld.param.u32 	%r16, [_Z12BFS_paralleliP4PairPiS0_S1_PfiiS1__param_6];
	ld.param.u32 	%r17, [_Z12BFS_paralleliP4PairPiS0_S1_PfiiS1__param_7];
	ld.param.u64 	%rd14, [_Z12BFS_paralleliP4PairPiS0_S1_PfiiS1__param_8];
	cvta.to.global.u64 	%rd1, %rd16;
	cvta.to.global.u64 	%rd2, %rd17;
	cvta.to.global.u64 	%rd3, %rd15;
	mov.u32 	%r18, %tid.x;
	mov.u32 	%r19, %ctaid.x;
	mov.u32 	%r20, %ntid.x;
	mad.lo.s32 	%r1, %r19, %r20, %r18;
	ld.global.u32 	%r21, [%rd3];
	setp.ge.s32 	%p2, %r1, %r21;
	@%p2 bra 	$L__BB0_26;
	cvta.to.global.u64 	%rd34, %rd12;
	cvta.to.global.u64 	%rd33, %rd13;
	cvta.to.global.u64 	%rd6, %rd14;
	mov.b32 	%r39, 0;
$L__BB0_2:
	mul.wide.s32 	%rd18, %r1, 8;
	add.s64 	%rd19, %rd34, %rd18;
	ld.global.u32 	%r3, [%rd19];
	ld.global.u32 	%r4, [%rd19+4];
	setp.ge.s32 	%p3, %r3, %r4;
	@%p3 bra 	$L__BB0_9;
	setp.lt.s32 	%p20, %r17, 1;
	mov.pred 	%p32, 0;
	@%p20 bra 	$L__BB0_22;
	mul.lo.s32 	%r5, %r3, %r17;
	mov.b32 	%r36, 0;
$L__BB0_5:
	setp.ge.s32 	%p21, %r3, %r36;
	@%p21 bra 	$L__BB0_8;
	add.s32 	%r30, %r36, %r5;
	mul.wide.s32 	%rd29, %r30, 4;
	add.s64 	%rd30, %rd2, %rd29;
	ld.global.f32 	%f5, [%rd30];
	abs.f32 	%f6, %f5;
	setp.nan.f32 	%p22, %f6, %f6;
	@%p22 bra 	$L__BB0_8;
	atom.global.add.u32 	%r31, [%rd1], 1;
	mul.wide.s32 	%rd31, %r31, 8;
	add.s64 	%rd32, %rd33, %rd31;
	st.global.u32 	[%rd32], %r3;
	st.global.u32 	[%rd32+4], %r36;
	mov.pred 	%p32, -1;
	bra.uni 	$L__BB0_22;
$L__BB0_8:
	add.s32 	%r36, %r36, 1;
	setp.eq.s32 	%p24, %r36, %r17;
	@%p24 bra 	$L__BB0_22;
	bra.uni 	$L__BB0_5;
$L__BB0_9:
	setp.gt.s32 	%p4, %r3, %r4;
	@%p4 bra 	$L__BB0_15;
	setp.lt.s32 	%p6, %r17, 1;
	mov.pred 	%p32, 0;
	@%p6 bra 	$L__BB0_22;
	mad.lo.s32 	%r24, %r3, %r17, %r3;
	mul.wide.s32 	%rd20, %r24, 4;
	add.s64 	%rd9, %rd2, %rd20;
	mov.b32 	%r38, 0;
$L__BB0_12:
	setp.ne.s32 	%p7, %r3, %r38;
	@%p7 bra 	$L__BB0_21;
	ld.global.f32 	%f1, [%rd9];
	abs.f32 	%f2, %f1;
	setp.nan.f32 	%p8, %f2, %f2;
	@%p8 bra 	$L__BB0_21;
	atom.global.add.u32 	%r25, [%rd1], 1;
	mul.wide.s32 	%rd21, %r25, 8;
	add.s64 	%rd22, %rd33, %rd21;
	st.global.u32 	[%rd22], %r3;
	st.global.u32 	[%rd22+4], %r3;
	mul.wide.s32 	%rd23, %r39, 4;
	add.s64 	%rd24, %rd6, %rd23;
	st.global.u32 	[%rd24], %r3;
	add.s32 	%r39, %r39, 1;
	mov.pred 	%p32, -1;
	bra.uni 	$L__BB0_22;
$L__BB0_15:
	setp.lt.s32 	%p13, %r16, 1;
	mov.pred 	%p32, 0;
	@%p13 bra 	$L__BB0_22;
	mul.lo.s32 	%r8, %r3, %r17;
	mov.b32 	%r37, 0;
$L__BB0_17:
	setp.le.s32 	%p14, %r3, %r37;
	@%p14 bra 	$L__BB0_20;
	add.s32 	%r27, %r37, %r8;
	mul.wide.s32 	%rd25, %r27, 4;
	add.s64 	%rd26, %rd2, %rd25;
	ld.global.f32 	%f3, [%rd26];
	abs.f32 	%f4, %f3;
	setp.nan.f32 	%p15, %f4, %f4;
	@%p15 bra 	$L__BB0_20;
	atom.global.add.u32 	%r28, [%rd1], 1;
	mul.wide.s32 	%rd27, %r28, 8;
	add.s64 	%rd28, %rd33, %rd27;
	st.global.u32 	[%rd28], %r3;
	st.global.u32 	[%rd28+4], %r37;
	mov.pred 	%p32, -1;
	bra.uni 	$L__BB0_22;
$L__BB0_20:
	add.s32 	%r37, %r37, 1;
	setp.eq.s32 	%p17, %r37, %r16;
	@%p17 bra 	$L__BB0_22;
	bra.uni 	$L__BB0_17;
$L__BB0_21:
	add.s32 	%r38, %r38, 1;
	setp.ne.s32 	%p10, %r38, %r17;
	@%p10 bra 	$L__BB0_12;
$L__BB0_22:
	setp.eq.s32 	%p26, %r3, %r15;
	and.pred  	%p27, %p26, %p32;
	setp.eq.s32 	%p28, %r4, %r15;
	and.pred  	%p29, %p28, %p27;
	@%p29 bra 	$L__BB0_26;
	setp.ne.s32 	%p30, %r1, 0;
	bar.sync 	0;
	@%p30 bra 	$L__BB0_25;
	ld.global.u32 	%r32, [%rd1];
	st.global.u32 	[%rd3], %r32;
	mov.b32 	%r33, 0;
	st.global.u32 	[%rd1], %r33;
	mov.u64 	%rd37, %rd34;
	mov.u64 	%rd34, %rd33;
	mov.u64 	%rd33, %rd37;
$L__BB0_25:
	bar.sync 	0;
	ld.global.u32 	%r34, [%rd3];
	setp.ne.s32 	%p31, %r34, 0;
	@%p31 bra 	$L__BB0_2;
$L__BB0_26:
	ret;

}


// ===== COMPILED SASS (sm_100) =====

	.target	sm_100

	.elftype	@"ET_EXEC"


//--------------------- .note.nv.tkinfo           --------------------------
	.section	.note.nv.tkinfo,"",@"SHT_NOTE"
	.sectionflags	@"SHF_NOTE_NV_TKINFO"
	.tkinfo
        /*0018*/ 	.word	0x00000002
        /*0030*/ 	.string	""
        /*0030*/ 	.string	"ptxas"
        /*0030*/ 	.string	"Cuda compilation tools, release 13.0, V13.0.88"
        /*0030*/ 	.string	"Build cuda_13.0.r13.0/compiler.36424714_0"
        /*0030*/ 	.string	"-arch sm_100 -m 64 "



//--------------------- .note.nv.cuinfo           --------------------------
	.section	.note.nv.cuinfo,"",@"SHT_NOTE"
	.sectionflags	@"SHF_NOTE_NV_CUINFO"
        /*0018*/ 	.short	0x0002
        /*001a*/ 	.short	0x0064
        /*001c*/ 	.short	0x0082
	.zero		2


//--------------------- .nv.info                  --------------------------
	.section	.nv.info,"",@"SHT_CUDA_INFO"
	.align	4


	//----- nvinfo : EIATTR_REGCOUNT
	.align		4
        /*0000*/ 	.byte	0x04, 0x2f
        /*0002*/ 	.short	(.L_1 - .L_0)
	.align		4
.L_0:
        /*0004*/ 	.word	index@(_Z12BFS_paralleliP4PairPiS0_S1_PfiiS1_)
        /*0008*/ 	.word	0x00000014


	//----- nvinfo : EIATTR_FRAME_SIZE
	.align		4
.L_1:
        /*000c*/ 	.byte	0x04, 0x11
        /*000e*/ 	.short	(.L_3 - .L_2)
	.align		4
.L_2:
        /*0010*/ 	.word	index@(_Z12BFS_paralleliP4PairPiS0_S1_PfiiS1_)
        /*0014*/ 	.word	0x00000000


	//----- nvinfo : EIATTR_MIN_STACK_SIZE
	.align		4
.L_3:
        /*0018*/ 	.byte	0x04, 0x12
        /*001a*/ 	.short	(.L_5 - .L_4)
	.align		4
.L_4:
        /*001c*/ 	.word	index@(_Z12BFS_paralleliP4PairPiS0_S1_PfiiS1_)
        /*0020*/ 	.word	0x00000000
.L_5:


//--------------------- .nv.compat                --------------------------
	.section	.nv.compat,"",@"SHT_CUDA_COMPAT_INFO"
	.align	4
        /*0000*/ 	.byte	0x02, 0x09, 0x00, 0x00, 0x02, 0x02, 0x01, 0x00, 0x02, 0x05, 0x05, 0x00, 0x03, 0x07, 0x01, 0x01
        /*0010*/ 	.byte	0x02, 0x03, 0x00, 0x00, 0x02, 0x06, 0x01, 0x00, 0x04, 0x0b, 0x08, 0x00, 0x09, 0x00, 0x00, 0x00
        /*0020*/ 	.byte	0x00, 0x00, 0x00, 0x00


//--------------------- .nv.info._Z12BFS_paralleliP4PairPiS0_S1_PfiiS1_ --------------------------
	.section	.nv.info._Z12BFS_paralleliP4PairPiS0_S1_PfiiS1_,"",@"SHT_CUDA_INFO"
	.sectionflags	@""
	.align	4


	//----- nvinfo : EIATTR_CUDA_API_VERSION
	.align		4
        /*0000*/ 	.byte	0x04, 0x37
        /*0002*/ 	.short	(.L_7 - .L_6)
.L_6:
        /*0004*/ 	.word	0x00000082


	//----- nvinfo : EIATTR_KPARAM_INFO
	.align		4
.L_7:
        /*0008*/ 	.byte	0x04, 0x17
        /*000a*/ 	.short	(.L_9 - .L_8)
.L_8:
        /*000c*/ 	.word	0x00000000
        /*0010*/ 	.short	0x0008
        /*0012*/ 	.short	0x0038
        /*0014*/ 	.byte	0x00, 0xf5, 0x21, 0x00


	//----- nvinfo : EIATTR_KPARAM_INFO
	.align		4
.L_9:
        /*0018*/ 	.byte	0x04, 0x17
        /*001a*/ 	.short	(.L_11 - .L_10)
.L_10:
        /*001c*/ 	.word	0x00000000
        /*0020*/ 	.short	0x0007
        /*0022*/ 	.short	0x0034
        /*0024*/ 	.byte	0x00, 0xf0, 0x11, 0x00


	//----- nvinfo : EIATTR_KPARAM_INFO
	.align		4
.L_11:
        /*0028*/ 	.byte	0x04, 0x17
        /*002a*/ 	.short	(.L_13 - .L_12)
.L_12:
        /*002c*/ 	.word	0x00000000
        /*0030*/ 	.short	0x0006
        /*0032*/ 	.short	0x0030
        /*0034*/ 	.byte	0x00, 0xf0, 0x11, 0x00


	//----- nvinfo : EIATTR_KPARAM_INFO
	.align		4
.L_13:
        /*0038*/ 	.byte	0x04, 0x17
        /*003a*/ 	.short	(.L_15 - .L_14)
.L_14:
        /*003c*/ 	.word	0x00000000
        /*0040*/ 	.short	0x0005
        /*0042*/ 	.short	0x0028
        /*0044*/ 	.byte	0x00, 0xf5, 0x21, 0x00


	//----- nvinfo : EIATTR_KPARAM_INFO
	.align		4
.L_15:
        /*0048*/ 	.byte	0x04, 0x17
        /*004a*/ 	.short	(.L_17 - .L_16)
.L_16:
        /*004c*/ 	.word	0x00000000
        /*0050*/ 	.short	0x0004
        /*0052*/ 	.short	0x0020
        /*0054*/ 	.byte	0x00, 0xf5, 0x21, 0x00


	//----- nvinfo : EIATTR_KPARAM_INFO
	.align		4
.L_17:
        /*0058*/ 	.byte	0x04, 0x17
        /*005a*/ 	.short	(.L_19 - .L_18)
.L_18:
        /*005c*/ 	.word	0x00000000
        /*0060*/ 	.short	0x0003
        /*0062*/ 	.short	0x0018
        /*0064*/ 	.byte	0x00, 0xf5, 0x21, 0x00


	//----- nvinfo : EIATTR_KPARAM_INFO
	.align		4
.L_19:
        /*0068*/ 	.byte	0x04, 0x17
        /*006a*/ 	.short	(.L_21 - .L_20)
.L_20:
        /*006c*/ 	.word	0x00000000
        /*0070*/ 	.short	0x0002
        /*0072*/ 	.short	0x0010
        /*0074*/ 	.byte	0x00, 0xf5, 0x21, 0x00


	//----- nvinfo : EIATTR_KPARAM_INFO
	.align		4
.L_21:
        /*0078*/ 	.byte	0x04, 0x17
        /*007a*/ 	.short	(.L_23 - .L_22)
.L_22:
        /*007c*/ 	.word	0x00000000
        /*0080*/ 	.short	0x0001
        /*0082*/ 	.short	0x0008
        /*0084*/ 	.byte	0x00, 0xf5, 0x21, 0x00


	//----- nvinfo : EIATTR_KPARAM_INFO
	.align		4
.L_23:
        /*0088*/ 	.byte	0x04, 0x17
        /*008a*/ 	.short	(.L_25 - .L_24)
.L_24:
        /*008c*/ 	.word	0x00000000
        /*0090*/ 	.short	0x0000
        /*0092*/ 	.short	0x0000
        /*0094*/ 	.byte	0x00, 0xf0, 0x11, 0x00


	//----- nvinfo : EIATTR_SPARSE_MMA_MASK
	.align		4
.L_25:
        /*0098*/ 	.byte	0x03, 0x50
        /*009a*/ 	.short	0x0000


	//----- nvinfo : EIATTR_MAXREG_COUNT
	.align		4
        /*009c*/ 	.byte	0x03, 0x1b
        /*009e*/ 	.short	0x00ff


	//----- nvinfo : EIATTR_NUM_BARRIERS
	.align		4
        /*00a0*/ 	.byte	0x02, 0x4c
        /*00a2*/ 	.byte	0x01
	.zero		1


	//----- nvinfo : EIATTR_MERCURY_ISA_VERSION
	.align		4
        /*00a4*/ 	.byte	0x03, 0x5f
        /*00a6*/ 	.short	0x0101


	//----- nvinfo : EIATTR_INT_WARP_WIDE_INSTR_OFFSETS
	.align		4
        /*00a8*/ 	.byte	0x04, 0x31
        /*00aa*/ 	.short	(.L_27 - .L_26)


	//   ....[0]....
.L_26:
        /*00ac*/ 	.word	0x00000310


	//   ....[1]....
        /*00b0*/ 	.word	0x000003b0


	//   ....[2]....
        /*00b4*/ 	.word	0x000005a0


	//   ....[3]....
        /*00b8*/ 	.word	0x00000670


	//   ....[4]....
        /*00bc*/ 	.word	0x00000850


	//   ....[5]....
        /*00c0*/ 	.word	0x000008f0


	//----- nvinfo : EIATTR_VRC_CTA_INIT_COUNT
	.align		4
.L_27:
        /*00c4*/ 	.byte	0x02, 0x4a
	.zero		1
	.zero		1


	//----- nvinfo : EIATTR_EXIT_INSTR_OFFSETS
	.align		4
        /*00c8*/ 	.byte	0x04, 0x1c
        /*00ca*/ 	.short	(.L_29 - .L_28)


	//   ....[0]....
.L_28:
        /*00cc*/ 	.word	0x00000090


	//   ....[1]....
        /*00d0*/ 	.word	0x000009b0


	//   ....[2]....
        /*00d4*/ 	.word	0x00000b10


	//----- nvinfo : EIATTR_CRS_STACK_SIZE
	.align		4
.L_29:
        /*00d8*/ 	.byte	0x04, 0x1e
        /*00da*/ 	.short	(.L_31 - .L_30)
.L_30:
        /*00dc*/ 	.word	0x00000000


	//----- nvinfo : EIATTR_CBANK_PARAM_SIZE
	.align		4
.L_31:
        /*00e0*/ 	.byte	0x03, 0x19
        /*00e2*/ 	.short	0x0040


	//----- nvinfo : EIATTR_PARAM_CBANK
	.align		4
        /*00e4*/ 	.byte	0x04, 0x0a
        /*00e6*/ 	.short	(.L_33 - .L_32)
	.align		4
.L_32:
        /*00e8*/ 	.word	index@(.nv.constant0._Z12BFS_paralleliP4PairPiS0_S1_PfiiS1_)
        /*00ec*/ 	.short	0x0380
        /*00ee*/ 	.short	0x0040


	//----- nvinfo : EIATTR_SW_WAR
	.align		4
.L_33:
        /*00f0*/ 	.byte	0x04, 0x36
        /*00f2*/ 	.short	(.L_35 - .L_34)
.L_34:
        /*00f4*/ 	.word	0x00000008
.L_35:


//--------------------- .nv.callgraph             --------------------------
	.section	.nv.callgraph,"",@"SHT_CUDA_CALLGRAPH"
	.align	4
	.sectionentsize	8
	.align		4
        /*0000*/ 	.word	0x00000000
	.align		4
        /*0004*/ 	.word	0xffffffff
	.align		4
        /*0008*/ 	.word	0x00000000
	.align		4
        /*000c*/ 	.word	0xfffffffe
	.align		4
        /*0010*/ 	.word	0x00000000
	.align		4
        /*0014*/ 	.word	0xfffffffd
	.align		4
        /*0018*/ 	.word	0x00000000
	.align		4
        /*001c*/ 	.word	0xfffffffc


//--------------------- .text._Z12BFS_paralleliP4PairPiS0_S1_PfiiS1_ --------------------------
	.section	.text._Z12BFS_paralleliP4PairPiS0_S1_PfiiS1_,"ax",@progbits
	.align	128
        .global         _Z12BFS_paralleliP4PairPiS0_S1_PfiiS1_
        .type           _Z12BFS_paralleliP4PairPiS0_S1_PfiiS1_,@function
        .size           _Z12BFS_paralleliP4PairPiS0_S1_PfiiS1_,(.L_x_22 - _Z12BFS_paralleliP4PairPiS0_S1_PfiiS1_)
        .other          _Z12BFS_paralleliP4PairPiS0_S1_PfiiS1_,@"STO_CUDA_ENTRY STV_DEFAULT"
_Z12BFS_paralleliP4PairPiS0_S1_PfiiS1_:
.text._Z12BFS_paralleliP4PairPiS0_S1_PfiiS1_:
[----:B------:R-:W-:Y:S08]  /*0000*/  LDC R1, c[0x0][0x37c] ;  /* 0x0000df00ff017b82 */ /* 0x000ff00000000800 */
[----:B------:R-:W0:Y:S01]  /*0010*/  LDC.64 R2, c[0x0][0x390] ;  /* 0x0000e400ff027b82 */ /* 0x000e220000000a00 */
[----:B------:R-:W0:Y:S02]  /*0020*/  LDCU.64 UR4, c[0x0][0x358] ;  /* 0x00006b00ff0477ac */ /* 0x000e240008000a00 */
[----:B0-----:R-:W2:Y:S05]  /*0030*/  LDG.E R2, desc[UR4][R2.64] ;  /* 0x0000000402027981 */ /* 0x001eaa000c1e1900 */
[----:B------:R-:W0:Y:S01]  /*0040*/  S2UR UR6, SR_CTAID.X ;  /* 0x00000000000679c3 */ /* 0x000e220000002500 */
[----:B------:R-:W0:Y:S07]  /*0050*/  S2R R7, SR_TID.X ;  /* 0x0000000000077919 */ /* 0x000e2e0000002100 */
[----:B------:R-:W0:Y:S02]  /*0060*/  LDC R0, c[0x0][0x360] ;  /* 0x0000d800ff007b82 */ /* 0x000e240000000800 */
[----:B0-----:R-:W-:-:S05]  /*0070*/  IMAD R7, R0, UR6, R7 ;  /* 0x0000000600077c24 */ /* 0x001fca000f8e0207 */
[----:B--2---:R-:W-:-:S13]  /*0080*/  ISETP.GE.AND P0, PT, R7, R2, PT ;  /* 0x000000020700720c */ /* 0x004fda0003f06270 */
[----:B------:R-:W-:Y:S05]  /*0090*/  @P0 EXIT ;  /* 0x000000000000094d */ /* 0x000fea0003800000 */
[----:B------:R-:W0:Y:S01]  /*00a0*/  LDCU.64 UR6, c[0x0][0x388] ;  /* 0x00007100ff0677ac */ /* 0x000e220008000a00 */
[----:B------:R-:W-:Y:S01]  /*00b0*/  IMAD.MOV.U32 R0, RZ, RZ, RZ ;  /* 0x000000ffff007224 */ /* 0x000fe200078e00ff */
[----:B------:R-:W1:Y:S01]  /*00c0*/  LDCU.64 UR8, c[0x0][0x398] ;  /* 0x00007300ff0877ac */ /* 0x000e620008000a00 */
[----:B0-----:R-:W-:Y:S02]  /*00d0*/  IMAD.U32 R2, RZ, RZ, UR6 ;  /* 0x00000006ff027e24 */ /* 0x001fe4000f8e00ff */
[----:B------:R-:W-:Y:S02]  /*00e0*/  IMAD.U32 R3, RZ, RZ, UR7 ;  /* 0x00000007ff037e24 */ /* 0x000fe4000f8e00ff */
[----:B-1----:R-:W-:Y:S02]  /*00f0*/  IMAD.U32 R4, RZ, RZ, UR8 ;  /* 0x00000008ff047e24 */ /* 0x002fe4000f8e00ff */
[----:B------:R-:W-:-:S07]  /*0100*/  IMAD.U32 R5, RZ, RZ, UR9 ;  /* 0x00000009ff057e24 */ /* 0x000fce000f8e00ff */
.L_x_20:
[----:B01-3--:R-:W-:Y:S01]  /*0110*/  IMAD.WIDE R10, R7, 0x8, R2 ;  /* 0x00000008070a7825 */ /* 0x00bfe200078e0202 */
[----:B------:R-:W0:Y:S04]  /*0120*/  LDCU UR9, c[0x0][0x3b4] ;  /* 0x00007680ff0977ac */ /* 0x000e280008000800 */
[----:B--2---:R-:W2:Y:S01]  /*0130*/  LDG.E R6, desc[UR4][R10.64] ;  /* 0x000000040a067981 */ /* 0x004ea2000c1e1900 */
[----:B------:R-:W1:Y:S03]  /*0140*/  LDCU UR7, c[0x0][0x3b4] ;  /* 0x00007680ff0777ac */ /* 0x000e660008000800 */
[----:B------:R-:W2:Y:S01]  /*0150*/  LDG.E R9, desc[UR4][R10.64+0x4] ;  /* 0x000004040a097981 */ /* 0x000ea2000c1e1900 */
[----:B------:R-:W3:Y:S01]  /*0160*/  LDCU UR8, c[0x0][0x3b4] ;  /* 0x00007680ff0877ac */ /* 0x000ee20008000800 */
[----:B------:R-:W-:Y:S01]  /*0170*/  BSSY.RECONVERGENT B0, `(.L_x_0) ;  /* 0x000007f000007945 */ /* 0x000fe20003800200 */
[----:B------:R-:W4:Y:S01]  /*0180*/  LDCU UR10, c[0x0][0x3b0] ;  /* 0x00007600ff0a77ac */ /* 0x000f220008000800 */
[----:B--2---:R-:W-:-:S13]  /*0190*/  ISETP.GE.AND P0, PT, R6, R9, PT ;  /* 0x000000090600720c */ /* 0x004fda0003f06270 */
[----:B01-34-:R-:W-:Y:S05]  /*01a0*/  @P0 BRA `(.L_x_1) ;  /* 0x0000000000980947 */ /* 0x01bfea0003800000 */
[----:B------:R-:W0:Y:S01]  /*01b0*/  LDCU UR6, c[0x0][0x3b4] ;  /* 0x00007680ff0677ac */ /* 0x000e220008000800 */
[----:B------:R-:W-:Y:S01]  /*01c0*/  PLOP3.LUT P0, PT, PT, PT, PT, 0x8, 0x80 ;  /* 0x000000000080781c */ /* 0x000fe20003f0e170 */
[----:B0-----:R-:W-:-:S09]  /*01d0*/  UISETP.GE.AND UP0, UPT, UR6, 0x1, UPT ;  /* 0x000000010600788c */ /* 0x001fd2000bf06270 */
[----:B------:R-:W-:Y:S05]  /*01e0*/  BRA.U !UP0, `(.L_x_2) ;  /* 0x0000000508dc7547 */ /* 0x000fea000b800000 */
[----:B------:R-:W0:Y:S01]  /*01f0*/  LDC.64 R12, c[0x0][0x3a8] ;  /* 0x0000ea00ff0c7b82 */ /* 0x000e220000000a00 */
[----:B------:R-:W-:-:S07]  /*0200*/  HFMA2 R15, -RZ, RZ, 0, 0 ;  /* 0x00000000ff0f7431 */ /* 0x000fce00000001ff */
.L_x_6:
[----:B------:R-:W-:Y:S01]  /*0210*/  ISETP.GE.AND P1, PT, R6, R15, PT ;  /* 0x0000000f0600720c */ /* 0x000fe20003f26270 */
[----:B------:R-:W-:-:S12]  /*0220*/  BSSY.RELIABLE B1, `(.L_x_3) ;  /* 0x000000c000017945 */ /* 0x000fd80003800100 */
[----:B------:R-:W-:Y:S05]  /*0230*/  @P1 BRA `(.L_x_4) ;  /* 0x0000000000181947 */ /* 0x000fea0003800000 */
[----:B------:R-:W-:-:S04]  /*0240*/  IMAD R11, R6, UR7, R15 ;  /* 0x00000007060b7c24 */ /* 0x000fc8000f8e020f */
[----:B0-----:R-:W-:-:S06]  /*0250*/  IMAD.WIDE R10, R11, 0x4, R12 ;  /* 0x000000040b0a7825 */ /* 0x001fcc00078e020c */
[----:B------:R-:W2:Y:S02]  /*0260*/  LDG.E R10, desc[UR4][R10.64] ;  /* 0x000000040a0a7981 */ /* 0x000ea4000c1e1900 */
[----:B--2---:R-:W-:-:S13]  /*0270*/  FSETP.NAN.AND P1, PT, |R10|, |R10|, PT ;  /* 0x4000000a0a00720b */ /* 0x004fda0003f28200 */
[----:B------:R-:W-:Y:S05]  /*0280*/  @!P1 BREAK.RELIABLE B1 ;  /* 0x0000000000019942 */ /* 0x000fea0003800100 */
[----:B------:R-:W-:Y:S05]  /*0290*/  @!P1 BRA `(.L_x_5) ;  /* 0x0000000000189947 */ /* 0x000fea0003800000 */
.L_x_4:
[----:B------:R-:W-:-:S05]  /*02a0*/  VIADD R15, R15, 0x1 ;  /* 0x000000010f0f7836 */ /* 0x000fca0000000000 */
[----:B------:R-:W-:-:S13]  /*02b0*/  ISETP.NE.AND P1, PT, R15, UR7, PT ;  /* 0x000000070f007c0c */ /* 0x000fda000bf25270 */
[----:B------:R-:W-:Y:S05]  /*02c0*/  @!P1 BREAK.RELIABLE B1 ;  /* 0x0000000000019942 */ /* 0x000fea0003800100 */
[----:B------:R-:W-:Y:S05]  /*02d0*/  @!P1 BRA `(.L_x_2) ;  /* 0x0000000400a09947 */ /* 0x000fea0003800000 */
[----:B------:R-:W-:Y:S05]  /*02e0*/  BSYNC.RELIABLE B1 ;  /* 0x0000000000017941 */ /* 0x000fea0003800100 */
.L_x_3:
[----:B------:R-:W-:Y:S05]  /*02f0*/  BRA `(.L_x_6) ;  /* 0xfffffffc00c47947 */ /* 0x000fea000383ffff */
.L_x_5:
[----:B------:R-:W0:Y:S01]  /*0300*/  S2R R13, SR_LANEID ;  /* 0x00000000000d7919 */ /* 0x000e220000000000 */
[----:B------:R-:W-:Y:S01]  /*0310*/  VOTEU.ANY UR6, UPT, PT ;  /* 0x0000000000067886 */ /* 0x000fe200038e0100 */
[----:B------:R-:W1:Y:S01]  /*0320*/  LDC.64 R10, c[0x0][0x3a0] ;  /* 0x0000e800ff0a7b82 */ /* 0x000e620000000a00 */
[----:B------:R-:W0:Y:S08]  /*0330*/  FLO.U32 R8, UR6 ;  /* 0x0000000600087d00 */ /* 0x000e3000080e0000 */
[----:B------:R-:W1:Y:S01]  /*0340*/  POPC R17, UR6 ;  /* 0x0000000600117d09 */ /* 0x000e620008000000 */
[----:B0-----:R-:W-:-:S13]  /*0350*/  ISETP.EQ.U32.AND P0, PT, R8, R13, PT ;  /* 0x0000000d0800720c */ /* 0x001fda0003f02070 */
[----:B-1----:R-:W2:Y:S01]  /*0360*/  @P0 ATOMG.E.ADD.STRONG.GPU PT, R11, desc[UR4][R10.64], R17 ;  /* 0x800000110a0b09a8 */ /* 0x002ea200081ef104 */
[----:B------:R-:W-:Y:S01]  /*0370*/  PLOP3.LUT P0, PT, PT, PT, PT, 0x80, 0x8 ;  /* 0x000000000008781c */ /* 0x000fe20003f0f070 */
[----:B------:R-:W0:Y:S02]  /*0380*/  S2R R12, SR_LTMASK ;  /* 0x00000000000c7919 */ /* 0x000e240000003900 */
[----:B0-----:R-:W-:-:S06]  /*0390*/  LOP3.LUT R14, R12, UR6, RZ, 0xc0, !PT ;  /* 0x000000060c0e7c12 */ /* 0x001fcc000f8ec0ff */
[----:B------:R-:W0:Y:S01]  /*03a0*/  POPC R14, R14 ;  /* 0x0000000e000e7309 */ /* 0x000e220000000000 */
[----:B--2---:R-:W0:Y:S02]  /*03b0*/  SHFL.IDX PT, R13, R11, R8, 0x1f ;  /* 0x00001f080b0d7589 */ /* 0x004e2400000e0000 */
[----:B0-----:R-:W-:-:S04]  /*03c0*/  IMAD.IADD R13, R13, 0x1, R14 ;  /* 0x000000010d0d7824 */ /* 0x001fc800078e020e */
[----:B------:R-:W-:-:S05]  /*03d0*/  IMAD.WIDE R12, R13, 0x8, R4 ;  /* 0x000000080d0c7825 */ /* 0x000fca00078e0204 */
[----:B------:R2:W-:Y:S04]  /*03e0*/  STG.E desc[UR4][R12.64+0x4], R15 ;  /* 0x0000040f0c007986 */ /* 0x0005e8000c101904 */
[----:B------:R2:W-:Y:S01]  /*03f0*/  STG.E desc[UR4][R12.64], R6 ;  /* 0x000000060c007986 */ /* 0x0005e2000c101904 */
[----:B------:R-:W-:Y:S05]  /*0400*/  BRA `(.L_x_2) ;  /* 0x0000000400547947 */ /* 0x000fea0003800000 */
.L_x_1:
[----:B------:R-:W-:Y:S01]  /*0410*/  ISETP.GT.AND P0, PT, R6, R9, PT ;  /* 0x000000090600720c */ /* 0x000fe20003f04270 */
[----:B------:R-:W-:-:S12]  /*0420*/  BSSY.RELIABLE B1, `(.L_x_7) ;  /* 0x0000030000017945 */ /* 0x000fd80003800100 */
[----:B------:R-:W-:Y:S05]  /*0430*/  @!P0 BREAK.RELIABLE B1 ;  /* 0x0000000000018942 */ /* 0x000fea0003800100 */
[----:B------:R-:W-:Y:S05]  /*0440*/  @P0 BRA `(.L_x_8) ;  /* 0x0000000000a40947 */ /* 0x000fea0003800000 */
[----:B------:R-:W0:Y:S01]  /*0450*/  LDCU UR6, c[0x0][0x3b4] ;  /* 0x00007680ff0677ac */ /* 0x000e220008000800 */
[----:B------:R-:W-:Y:S01]  /*0460*/  PLOP3.LUT P0, PT, PT, PT, PT, 0x8, 0x80 ;  /* 0x000000000080781c */ /* 0x000fe20003f0e170 */
[----:B0-----:R-:W-:-:S09]  /*0470*/  UISETP.GE.AND UP0, UPT, UR6, 0x1, UPT ;  /* 0x000000010600788c */ /* 0x001fd2000bf06270 */
[----:B------:R-:W-:Y:S05]  /*0480*/  BRA.U !UP0, `(.L_x_2) ;  /* 0x0000000508347547 */ /* 0x000fea000b800000 */
[----:B------:R-:W0:Y:S01]  /*0490*/  LDC.64 R10, c[0x0][0x3a8] ;  /* 0x0000ea00ff0a7b82 */ /* 0x000e220000000a00 */
[----:B------:R-:W-:Y:S02]  /*04a0*/  IMAD R13, R6, UR6, R6 ;  /* 0x00000006060d7c24 */ /* 0x000fe4000f8e0206 */
[----:B------:R-:W-:Y:S02]  /*04b0*/  IMAD.MOV.U32 R15, RZ, RZ, RZ ;  /* 0x000000ffff0f7224 */ /* 0x000fe400078e00ff */
[----:B0-----:R-:W-:-:S07]  /*04c0*/  IMAD.WIDE R10, R13, 0x4, R10 ;  /* 0x000000040d0a7825 */ /* 0x001fce00078e020a */
.L_x_12:
[----:B------:R-:W-:Y:S01]  /*04d0*/  ISETP.NE.AND P1, PT, R6, R15, PT ;  /* 0x0000000f0600720c */ /* 0x000fe20003f25270 */
[----:B------:R-:W-:-:S12]  /*04e0*/  BSSY.RELIABLE B2, `(.L_x_9) ;  /* 0x0000006000027945 */ /* 0x000fd80003800100 */
[----:B------:R-:W-:Y:S05]  /*04f0*/  @P1 BRA `(.L_x_10) ;  /* 0x0000000000101947 */ /* 0x000fea0003800000 */
[----:B------:R-:W2:Y:S02]  /*0500*/  LDG.E R8, desc[UR4][R10.64] ;  /* 0x000000040a087981 */ /* 0x000ea4000c1e1900 */
[----:B--2---:R-:W-:-:S13]  /*0510*/  FSETP.NAN.AND P1, PT, |R8|, |R8|, PT ;  /* 0x400000080800720b */ /* 0x004fda0003f28200 */
[----:B------:R-:W-:Y:S05]  /*0520*/  @!P1 BREAK.RELIABLE B2 ;  /* 0x0000000000029942 */ /* 0x000fea0003800100 */
[----:B------:R-:W-:Y:S05]  /*0530*/  @!P1 BRA `(.L_x_11) ;  /* 0x0000000000149947 */ /* 0x000fea0003800000 */
.L_x_10:
[----:B------:R-:W-:Y:S05]  /*0540*/  BSYNC.RELIABLE B2 ;  /* 0x0000000000027941 */ /* 0x000fea0003800100 */
.L_x_9:
[----:B------:R-:W-:-:S05]  /*0550*/  VIADD R15, R15, 0x1 ;  /* 0x000000010f0f7836 */ /* 0x000fca0000000000 */
[----:B------:R-:W-:-:S13]  /*0560*/  ISETP.NE.AND P1, PT, R15, UR8, PT ;  /* 0x000000080f007c0c */ /* 0x000fda000bf25270 */
[----:B------:R-:W-:Y:S05]  /*0570*/  @P1 BRA `(.L_x_12) ;  /* 0xfffffffc00d41947 */ /* 0x000fea000383ffff */
[----:B------:R-:W-:Y:S05]  /*0580*/  BRA `(.L_x_2) ;  /* 0x0000000000f47947 */ /* 0x000fea0003800000 */
.L_x_11:
[----:B------:R-:W0:Y:S01]  /*0590*/  S2R R11, SR_LANEID ;  /* 0x00000000000b7919 */ /* 0x000e220000000000 */
[----:B------:R-:W-:Y:S01]  /*05a0*/  VOTEU.ANY UR6, UPT, PT ;  /* 0x0000000000067886 */ /* 0x000fe200038e0100 */
[----:B------:R-:W1:Y:S01]  /*05b0*/  LDC.64 R14, c[0x0][0x3a0] ;  /* 0x0000e800ff0e7b82 */ /* 0x000e620000000a00 */
[----:B------:R-:W0:Y:S01]  /*05c0*/  FLO.U32 R8, UR6 ;  /* 0x0000000600087d00 */ /* 0x000e2200080e0000 */
[----:B------:R-:W2:Y:S06]  /*05d0*/  S2R R16, SR_LTMASK ;  /* 0x0000000000107919 */ /* 0x000eac0000003900 */
[----:B------:R-:W3:Y:S01]  /*05e0*/  LDC.64 R12, c[0x0][0x3b8] ;  /* 0x0000ee00ff0c7b82 */ /* 0x000ee20000000a00 */
[----:B------:R-:W1:Y:S01]  /*05f0*/  POPC R17, UR6 ;  /* 0x0000000600117d09 */ /* 0x000e620008000000 */
[----:B0-----:R-:W-:-:S13]  /*0600*/  ISETP.EQ.U32.AND P0, PT, R8, R11, PT ;  /* 0x0000000b0800720c */ /* 0x001fda0003f02070 */
[----:B-1----:R-:W4:Y:S01]  /*0610*/  @P0 ATOMG.E.ADD.STRONG.GPU PT, R15, desc[UR4][R14.64], R17 ;  /* 0x800000110e0f09a8 */ /* 0x002f2200081ef104 */
[----:B--2---:R-:W-:Y:S01]  /*0620*/  LOP3.LUT R16, R16, UR6, RZ, 0xc0, !PT ;  /* 0x0000000610107c12 */ /* 0x004fe2000f8ec0ff */
[----:B---3--:R-:W-:Y:S01]  /*0630*/  IMAD.WIDE R12, R0, 0x4, R12 ;  /* 0x00000004000c7825 */ /* 0x008fe200078e020c */
[----:B------:R-:W-:-:S03]  /*0640*/  PLOP3.LUT P0, PT, PT, PT, PT, 0x80, 0x8 ;  /* 0x000000000008781c */ /* 0x000fc60003f0f070 */
[----:B------:R-:W-:Y:S01]  /*0650*/  VIADD R0, R0, 0x1 ;  /* 0x0000000100007836 */ /* 0x000fe20000000000 */
[----:B------:R-:W0:Y:S01]  /*0660*/  POPC R16, R16 ;  /* 0x0000001000107309 */ /* 0x000e220000000000 */
[----:B----4-:R-:W0:Y:S02]  /*0670*/  SHFL.IDX PT, R11, R15, R8, 0x1f ;  /* 0x00001f080f0b7589 */ /* 0x010e2400000e0000 */
[----:B0-----:R-:W-:-:S05]  /*0680*/  IADD3 R11, PT, PT, R11, R16, RZ ;  /* 0x000000100b0b7210 */ /* 0x001fca0007ffe0ff */
[----:B------:R-:W-:-:S05]  /*0690*/  IMAD.WIDE R10, R11, 0x8, R4 ;  /* 0x000000080b0a7825 */ /* 0x000fca00078e0204 */
[----:B------:R1:W-:Y:S04]  /*06a0*/  STG.E desc[UR4][R10.64], R6 ;  /* 0x000000060a007986 */ /* 0x0003e8000c101904 */
[----:B------:R1:W-:Y:S04]  /*06b0*/  STG.E desc[UR4][R10.64+0x4], R6 ;  /* 0x000004060a007986 */ /* 0x0003e8000c101904 */
[----:B------:R1:W-:Y:S01]  /*06c0*/  STG.E desc[UR4][R12.64], R6 ;  /* 0x000000060c007986 */ /* 0x0003e2000c101904 */
[----:B------:R-:W-:Y:S05]  /*06d0*/  BRA `(.L_x_2) ;  /* 0x0000000000a07947 */ /* 0x000fea0003800000 */
.L_x_8:
[----:B------:R-:W0:Y:S01]  /*06e0*/  LDCU UR6, c[0x0][0x3b0] ;  /* 0x00007600ff0677ac */ /* 0x000e220008000800 */
[----:B------:R-:W-:Y:S01]  /*06f0*/  PLOP3.LUT P0, PT, PT, PT, PT, 0x8, 0x80 ;  /* 0x000000000080781c */ /* 0x000fe20003f0e170 */
[----:B0-----:R-:W-:-:S09]  /*0700*/  UISETP.GE.AND UP0, UPT, UR6, 0x1, UPT ;  /* 0x000000010600788c */ /* 0x001fd2000bf06270 */
[----:B------:R-:W-:Y:S05]  /*0710*/  BRA.U !UP0, `(.L_x_13) ;  /* 0x00000001088c7547 */ /* 0x000fea000b800000 */
[----:B------:R-:W-:Y:S05]  /*0720*/  BSYNC.RELIABLE B1 ;  /* 0x0000000000017941 */ /* 0x000fea0003800100 */
.L_x_7:
[----:B------:R-:W0:Y:S01]  /*0730*/  LDC.64 R12, c[0x0][0x3a8] ;  /* 0x0000ea00ff0c7b82 */ /* 0x000e220000000a00 */
[----:B------:R-:W-:-:S07]  /*0740*/  IMAD.MOV.U32 R15, RZ, RZ, RZ ;  /* 0x000000ffff0f7224 */ /* 0x000fce00078e00ff */
.L_x_17:
[----:B------:R-:W-:Y:S01]  /*0750*/  ISETP.GT.AND P1, PT, R6, R15, PT ;  /* 0x0000000f0600720c */ /* 0x000fe20003f24270 */
[----:B------:R-:W-:-:S12]  /*0760*/  BSSY.RELIABLE B1, `(.L_x_14) ;  /* 0x000000c000017945 */ /* 0x000fd80003800100 */
[----:B------:R-:W-:Y:S05]  /*0770*/  @!P1 BRA `(.L_x_15) ;  /* 0x0000000000189947 */ /* 0x000fea0003800000 */
[----:B------:R-:W-:-:S04]  /*0780*/  IMAD R11, R6, UR9, R15 ;  /* 0x00000009060b7c24 */ /* 0x000fc8000f8e020f */
[----:B0-----:R-:W-:-:S06]  /*0790*/  IMAD.WIDE R10, R11, 0x4, R12 ;  /* 0x000000040b0a7825 */ /* 0x001fcc00078e020c */
[----:B------:R-:W2:Y:S02]  /*07a0*/  LDG.E R10, desc[UR4][R10.64] ;  /* 0x000000040a0a7981 */ /* 0x000ea4000c1e1900 */
[----:B--2---:R-:W-:-:S13]  /*07b0*/  FSETP.NAN.AND P1, PT, |R10|, |R10|, PT ;  /* 0x4000000a0a00720b */ /* 0x004fda0003f28200 */
[----:B------:R-:W-:Y:S05]  /*07c0*/  @!P1 BREAK.RELIABLE B1 ;  /* 0x0000000000019942 */ /* 0x000fea0003800100 */
[----:B------:R-:W-:Y:S05]  /*07d0*/  @!P1 BRA `(.L_x_16) ;  /* 0x0000000000189947 */ /* 0x000fea0003800000 */
.L_x_15:
[----:B------:R-:W-:-:S05]  /*07e0*/  VIADD R15, R15, 0x1 ;  /* 0x000000010f0f7836 */ /* 0x000fca0000000000 */
[----:B------:R-:W-:-:S13]  /*07f0*/  ISETP.NE.AND P1, PT, R15, UR10, PT ;  /* 0x0000000a0f007c0c */ /* 0x000fda000bf25270 */
[----:B------:R-:W-:Y:S05]  /*0800*/  @!P1 BREAK.RELIABLE B1 ;  /* 0x0000000000019942 */ /* 0x000fea0003800100 */
[----:B------:R-:W-:Y:S05]  /*0810*/  @!P1 BRA `(.L_x_2) ;  /* 0x0000000000509947 */ /* 0x000fea0003800000 */
[----:B------:R-:W-:Y:S05]  /*0820*/  BSYNC.RELIABLE B1 ;  /* 0x0000000000017941 */ /* 0x000fea0003800100 */
.L_x_14:
[----:B------:R-:W-:Y:S05]  /*0830*/  BRA `(.L_x_17) ;  /* 0xfffffffc00c47947 */ /* 0x000fea000383ffff */
.L_x_16:
        /* <DEDUP_REMOVED lines=12> */
[----:B0-----:R-:W-:-:S05]  /*0900*/  IADD3 R11, PT, PT, R11, R14, RZ ;  /* 0x0000000e0b0b7210 */ /* 0x001fca0007ffe0ff */
[----:B------:R-:W-:-:S05]  /*0910*/  IMAD.WIDE R10, R11, 0x8, R4 ;  /* 0x000000080b0a7825 */ /* 0x000fca00078e0204 */
[----:B------:R0:W-:Y:S04]  /*0920*/  STG.E desc[UR4][R10.64+0x4], R15 ;  /* 0x0000040f0a007986 */ /* 0x0001e8000c101904 */
[----:B------:R0:W-:Y:S01]  /*0930*/  STG.E desc[UR4][R10.64], R6 ;  /* 0x000000060a007986 */ /* 0x0001e2000c101904 */
[----:B------:R-:W-:Y:S05]  /*0940*/  BRA `(.L_x_2) ;  /* 0x0000000000047947 */ /* 0x000fea0003800000 */
.L_x_13:
[----:B------:R-:W-:Y:S05]  /*0950*/  BREAK.RELIABLE B1 ;  /* 0x0000000000017942 */ /* 0x000fea0003800100 */
.L_x_2:
[----:B------:R-:W-:Y:S05]  /*0960*/  BSYNC.RECONVERGENT B0 ;  /* 0x0000000000007941 */ /* 0x000fea0003800200 */
.L_x_0:
[----:B------:R-:W-:Y:S05]  /*0970*/  WARPSYNC.ALL ;  /* 0x0000000000007948 */ /* 0x000fea0003800000 */
[----:B------:R-:W3:Y:S02]  /*0980*/  LDCU UR6, c[0x0][0x380] ;  /* 0x00007000ff0677ac */ /* 0x000ee40008000800 */
[----:B---3--:R-:W-:Y:S02]  /*0990*/  ISETP.EQ.AND P0, PT, R6, UR6, P0 ;  /* 0x0000000606007c0c */ /* 0x008fe40008702270 */
[----:B------:R-:W-:-:S13]  /*09a0*/  ISETP.EQ.AND P1, PT, R9, UR6, PT ;  /* 0x0000000609007c0c */ /* 0x000fda000bf22270 */
[----:B------:R-:W-:Y:S05]  /*09b0*/  @P0 EXIT P1 ;  /* 0x000000000000094d */ /* 0x000fea0000800000 */
[----:B------:R-:W-:Y:S01]  /*09c0*/  BAR.SYNC.DEFER_BLOCKING 0x0 ;  /* 0x0000000000007b1d */ /* 0x000fe20000010000 */
[----:B------:R-:W-:-:S05]  /*09d0*/  ISETP.NE.AND P0, PT, R7, RZ, PT ;  /* 0x000000ff0700720c */ /* 0x000fca0003f05270 */
[----:B------:R-:W-:Y:S08]  /*09e0*/  BSSY.RECONVERGENT B0, `(.L_x_18) ;  /* 0x000000d000007945 */ /* 0x000ff00003800200 */
[----:B------:R-:W-:Y:S05]  /*09f0*/  @P0 BRA `(.L_x_19) ;  /* 0x00000000002c0947 */ /* 0x000fea0003800000 */
[----:B01----:R-:W2:Y:S02]  /*0a00*/  LDC.64 R10, c[0x0][0x3a0] ;  /* 0x0000e800ff0a7b82 */ /* 0x003ea40000000a00 */
[----:B--2---:R-:W2:Y:S06]  /*0a10*/  LDG.E R15, desc[UR4][R10.64] ;  /* 0x000000040a0f7981 */ /* 0x004eac000c1e1900 */
[----:B------:R-:W2:Y:S01]  /*0a20*/  LDC.64 R12, c[0x0][0x390] ;  /* 0x0000e400ff0c7b82 */ /* 0x000ea20000000a00 */
[----:B------:R-:W-:Y:S02]  /*0a30*/  IMAD.MOV.U32 R8, RZ, RZ, R2 ;  /* 0x000000ffff087224 */ /* 0x000fe400078e0002 */
[----:B------:R-:W-:Y:S01]  /*0a40*/  IMAD.MOV.U32 R9, RZ, RZ, R3 ;  /* 0x000000ffff097224 */ /* 0x000fe200078e0003 */
[----:B------:R-:W-:Y:S01]  /*0a50*/  MOV R3, R5 ;  /* 0x0000000500037202 */ /* 0x000fe20000000f00 */
[----:B------:R-:W-:-:S02]  /*0a60*/  IMAD.MOV.U32 R2, RZ, RZ, R4 ;  /* 0x000000ffff027224 */ /* 0x000fc400078e0004 */
[----:B------:R-:W-:Y:S02]  /*0a70*/  IMAD.MOV.U32 R4, RZ, RZ, R8 ;  /* 0x000000ffff047224 */ /* 0x000fe400078e0008 */
[----:B------:R-:W-:Y:S01]  /*0a80*/  IMAD.MOV.U32 R5, RZ, RZ, R9 ;  /* 0x000000ffff057224 */ /* 0x000fe200078e0009 */
[----:B--2---:R3:W-:Y:S04]  /*0a90*/  STG.E desc[UR4][R12.64], R15 ;  /* 0x0000000f0c007986 */ /* 0x0047e8000c101904 */
[----:B------:R3:W-:Y:S02]  /*0aa0*/  STG.E desc[UR4][R10.64], RZ ;  /* 0x000000ff0a007986 */ /* 0x0007e4000c101904 */
.L_x_19:
[----:B------:R-:W-:Y:S05]  /*0ab0*/  BSYNC.RECONVERGENT B0 ;  /* 0x0000000000007941 */ /* 0x000fea0003800200 */
.L_x_18:
[----:B------:R-:W4:Y:S08]  /*0ac0*/  LDC.64 R8, c[0x0][0x390] ;  /* 0x0000e400ff087b82 */ /* 0x000f300000000a00 */
[----:B------:R-:W-:Y:S06]  /*0ad0*/  BAR.SYNC.DEFER_BLOCKING 0x0 ;  /* 0x0000000000007b1d */ /* 0x000fec0000010000 */
[----:B----4-:R-:W4:Y:S02]  /*0ae0*/  LDG.E R8, desc[UR4][R8.64] ;  /* 0x0000000408087981 */ /* 0x010f24000c1e1900 */
[----:B----4-:R-:W-:-:S13]  /*0af0*/  ISETP.NE.AND P0, PT, R8, RZ, PT ;  /* 0x000000ff0800720c */ /* 0x010fda0003f05270 */
[----:B------:R-:W-:Y:S05]  /*0b00*/  @P0 BRA `(.L_x_20) ;  /* 0xfffffff400800947 */ /* 0x000fea000383ffff */
[----:B------:R-:W-:Y:S05]  /*0b10*/  EXIT ;  /* 0x000000000000794d */ /* 0x000fea0003800000 */
.L_x_21:
[----:B------:R-:W-:-:S00]  /*0b20*/  BRA `(.L_x_21) ;  /* 0xfffffffc00fc7947 */ /* 0x000fc0000383ffff */
[----:B------:R-:W-:-:S00]  /*0b30*/  NOP ;  /* 0x0000000000007918 */ /* 0x000fc00000000000 */
        /* <DEDUP_REMOVED lines=12> */
.L_x_22:


//--------------------- .nv.shared.reserved.0     --------------------------
	.section	.nv.shared.reserved.0,"aw",@nobits
	.weak		__nv_reservedSMEM_offset_0_alias
	.size		__nv_reservedSMEM_offset_0_alias, 0, 64
	.other		__nv_reservedSMEM_offset_0_alias,@"STO_CUDA_RESERVED_SHARED STV_DEFAULT"
__nv_reservedSMEM_offset_0_alias:
	.zero		0
	.zero		64


//--------------------- .nv.constant0._Z12BFS_paralleliP4PairPiS0_S1_PfiiS1_ --------------------------
	.section	.nv.constant0._Z12BFS_paralleliP4PairPiS0_S1_PfiiS1_,"a",@progbits
	.sectionflags	@""
	.align	4
.nv.constant0._Z12BFS_paralleliP4PairPiS0_S1_PfiiS1_:
	.zero		960


//--------------------- SYMBOLS --------------------------

	.type		.nv.reservedSmem.offset0,@object
	.size		.nv.reservedSmem.offset0,0x4
